//
// Generated by NVIDIA NVVM Compiler
//
// Compiler Build ID: CL-36424714
// Cuda compilation tools, release 13.0, V13.0.88
// Based on NVVM 20.0.0
//

.version 9.0
.target sm_100
.address_size 64

	// .globl	_Z12helloFromGPUv
.extern .func  (.param .b32 func_retval0) vprintf
(
	.param .b64 vprintf_param_0,
	.param .b64 vprintf_param_1
)
;
.global .align 1 .b8 $str[26] = {72, 101, 108, 108, 111, 32, 87, 111, 114, 108, 100, 32, 102, 114, 111, 109, 32, 71, 80, 85, 58, 32, 37, 100, 10};

.visible .entry _Z12helloFromGPUv()
{
	.local .align 8 .b8 	__local_depot0[8];
	.reg .b64 	%SP;
	.reg .b64 	%SPL;
	.reg .b32 	%r<4>;
	.reg .b64 	%rd<5>;

	mov.u64 	%SPL, __local_depot0;
	cvta.local.u64 	%SP, %SPL;
	add.u64 	%rd1, %SP, 0;
	add.u64 	%rd2, %SPL, 0;
	mov.u32 	%r1, %tid.x;
	st.local.u32 	[%rd2], %r1;
	mov.u64 	%rd3, $str;
	cvta.global.u64 	%rd4, %rd3;
	{ // callseq 0, 0
	.param .b64 param0;
	st.param.b64 	[param0], %rd4;
	.param .b64 param1;
	st.param.b64 	[param1], %rd1;
	.param .b32 retval0;
	call.uni (retval0), 
	vprintf, 
	(
	param0, 
	param1
	);
	ld.param.b32 	%r2, [retval0];
	} // callseq 0
	ret;

}


// ===== COMPILED SASS (sm_100) =====

	.target	sm_100

	.elftype	@"ET_EXEC"


//--------------------- .note.nv.tkinfo           --------------------------
	.section	.note.nv.tkinfo,"",@"SHT_NOTE"
	.sectionflags	@"SHF_NOTE_NV_TKINFO"
	.tkinfo
        /*0018*/ 	.word	0x00000002
        /*0030*/ 	.string	""
        /*0030*/ 	.string	"ptxas"
        /*0030*/ 	.string	"Cuda compilation tools, release 13.0, V13.0.88"
        /*0030*/ 	.string	"Build cuda_13.0.r13.0/compiler.36424714_0"
        /*0030*/ 	.string	"-arch sm_100 -m 64 "



//--------------------- .note.nv.cuinfo           --------------------------
	.section	.note.nv.cuinfo,"",@"SHT_NOTE"
	.sectionflags	@"SHF_NOTE_NV_CUINFO"
        /*0018*/ 	.short	0x0002
        /*001a*/ 	.short	0x0064
        /*001c*/ 	.short	0x0082
	.zero		2


//--------------------- .nv.info                  --------------------------
	.section	.nv.info,"",@"SHT_CUDA_INFO"
	.align	4


	//----- nvinfo : EIATTR_REGCOUNT
	.align		4
        /*0000*/ 	.byte	0x04, 0x2f
        /*0002*/ 	.short	(.L_2 - .L_1)
	.align		4
.L_1:
        /*0004*/ 	.word	index@(_Z12helloFromGPUv)
        /*0008*/ 	.word	0x00000018


	//----- nvinfo : EIATTR_FRAME_SIZE
	.align		4
.L_2:
        /*000c*/ 	.byte	0x04, 0x11
        /*000e*/ 	.short	(.L_4 - .L_3)
	.align		4
.L_3:
        /*0010*/ 	.word	index@(_Z12helloFromGPUv)
        /*0014*/ 	.word	0x00000008


	//----- nvinfo : EIATTR_MIN_STACK_SIZE
	.align		4
.L_4:
        /*0018*/ 	.byte	0x04, 0x12
        /*001a*/ 	.short	(.L_6 - .L_5)
	.align		4
.L_5:
        /*001c*/ 	.word	index@(_Z12helloFromGPUv)
        /*0020*/ 	.word	0x00000008
.L_6:


//--------------------- .nv.compat                --------------------------
	.section	.nv.compat,"",@"SHT_CUDA_COMPAT_INFO"
	.align	4
        /*0000*/ 	.byte	0x02, 0x09, 0x00, 0x00, 0x02, 0x02, 0x01, 0x00, 0x02, 0x05, 0x05, 0x00, 0x03, 0x07, 0x01, 0x01
        /*0010*/ 	.byte	0x02, 0x03, 0x00, 0x00, 0x02, 0x06, 0x01, 0x00, 0x04, 0x0b, 0x08, 0x00, 0x09, 0x00, 0x00, 0x00
        /*0020*/ 	.byte	0x00, 0x00, 0x00, 0x00


//--------------------- .nv.info._Z12helloFromGPUv --------------------------
	.section	.nv.info._Z12helloFromGPUv,"",@"SHT_CUDA_INFO"
	.sectionflags	@""
	.align	4


	//----- nvinfo : EIATTR_CUDA_API_VERSION
	.align		4
        /*0000*/ 	.byte	0x04, 0x37
        /*0002*/ 	.short	(.L_8 - .L_7)
.L_7:
        /*0004*/ 	.word	0x00000082


	//----- nvinfo : EIATTR_SPARSE_MMA_MASK
	.align		4
.L_8:
        /*0008*/ 	.byte	0x03, 0x50
        /*000a*/ 	.short	0x0000


	//----- nvinfo : EIATTR_MAXREG_COUNT
	.align		4
        /*000c*/ 	.byte	0x03, 0x1b
        /*000e*/ 	.short	0x00ff


	//----- nvinfo : EIATTR_EXTERNS
	.align		4
        /*0010*/ 	.byte	0x04, 0x0f
        /*0012*/ 	.short	(.L_10 - .L_9)


	//   ....[0]....
	.align		4
.L_9:
        /*0014*/ 	.word	index@(vprintf)


	//----- nvinfo : EIATTR_MERCURY_ISA_VERSION
	.align		4
.L_10:
        /*0018*/ 	.byte	0x03, 0x5f
        /*001a*/ 	.short	0x0101


	//----- nvinfo : EIATTR_VRC_CTA_INIT_COUNT
	.align		4
        /*001c*/ 	.byte	0x02, 0x4a
	.zero		1
	.zero		1


	//----- nvinfo : EIATTR_SYSCALL_OFFSETS
	.align		4
        /*0020*/ 	.byte	0x04, 0x46
        /*0022*/ 	.short	(.L_12 - .L_11)


	//   ....[0]....
.L_11:
        /*0024*/ 	.word	0x000000e0


	//----- nvinfo : EIATTR_EXIT_INSTR_OFFSETS
	.align		4
.L_12:
        /*0028*/ 	.byte	0x04, 0x1c
        /*002a*/ 	.short	(.L_14 - .L_13)


	//   ....[0]....
.L_13:
        /*002c*/ 	.word	0x000000f0


	//----- nvinfo : EIATTR_SW_WAR
	.align		4
.L_14:
        /*0030*/ 	.byte	0x04, 0x36
        /*0032*/ 	.short	(.L_16 - .L_15)
.L_15:
        /*0034*/ 	.word	0x00000008
.L_16:


//--------------------- .nv.callgraph             --------------------------
	.section	.nv.callgraph,"",@"SHT_CUDA_CALLGRAPH"
	.align	4
	.sectionentsize	8
	.align		4
        /*0000*/ 	.word	0x00000000
	.align		4
        /*0004*/ 	.word	0xffffffff
	.align		4
        /*0008*/ 	.word	index@(_Z12helloFromGPUv)
	.align		4
        /*000c*/ 	.word	index@(vprintf)
	.align		4
        /*0010*/ 	.word	0x00000000
	.align		4
        /*0014*/ 	.word	0xfffffffe
	.align		4
        /*0018*/ 	.word	0x00000000
	.align		4
        /*001c*/ 	.word	0xfffffffd
	.align		4
        /*0020*/ 	.word	0x00000000
	.align		4
        /*0024*/ 	.word	0xfffffffc


//--------------------- .nv.constant4             --------------------------
	.section	.nv.constant4,"a",@progbits
	.align	8
	.align		8
.nv.constant4:
        /*0000*/ 	.dword	vprintf
	.align		8
        /*0008*/ 	.dword	$str


//--------------------- .text._Z12helloFromGPUv   --------------------------
	.section	.text._Z12helloFromGPUv,"ax",@progbits
	.align	128
        .global         _Z12helloFromGPUv
        .type           _Z12helloFromGPUv,@function
        .size           _Z12helloFromGPUv,(.L_x_2 - _Z12helloFromGPUv)
        .other          _Z12helloFromGPUv,@"STO_CUDA_ENTRY STV_DEFAULT"
_Z12helloFromGPUv:
.text._Z12helloFromGPUv:
[----:B------:R-:W0:Y:S01]  /*0000*/  LDC R1, c[0x0][0x37c] ;  /* 0x0000df00ff017b82 */ /* 0x000e220000000800 */
[----:B------:R-:W1:Y:S01]  /*0010*/  S2R R8, SR_TID.X ;  /* 0x0000000000087919 */ /* 0x000e620000002100 */
[----:B0-----:R-:W-:Y:S01]  /*0020*/  VIADD R1, R1, 0xfffffff8 ;  /* 0xfffffff801017836 */ /* 0x001fe20000000000 */
[----:B------:R-:W-:Y:S01]  /*0030*/  MOV R0, 0x0 ;  /* 0x0000000000007802 */ /* 0x000fe20000000f00 */
[----:B------:R-:W0:Y:S04]  /*0040*/  LDCU UR4, c[0x0][0x2f8] ;  /* 0x00005f00ff0477ac */ /* 0x000e280008000800 */
[----:B------:R2:W3:Y:S01]  /*0050*/  LDC.64 R2, c[0x4][R0] ;  /* 0x0100000000027b82 */ /* 0x0004e20000000a00 */
[----:B------:R-:W4:Y:S01]  /*0060*/  LDCU.64 UR6, c[0x4][0x8] ;  /* 0x01000100ff0677ac */ /* 0x000f220008000a00 */
[----:B------:R-:W5:Y:S01]  /*0070*/  LDCU UR5, c[0x0][0x2fc] ;  /* 0x00005f80ff0577ac */ /* 0x000f620008000800 */
[----:B0-----:R-:W-:Y:S01]  /*0080*/  IADD3 R6, P0, PT, R1, UR4, RZ ;  /* 0x0000000401067c10 */ /* 0x001fe2000ff1e0ff */
[----:B----4-:R-:W-:Y:S01]  /*0090*/  IMAD.U32 R4, RZ, RZ, UR6 ;  /* 0x00000006ff047e24 */ /* 0x010fe2000f8e00ff */
[----:B------:R-:W-:-:S03]  /*00a0*/  MOV R5, UR7 ;  /* 0x0000000700057c02 */ /* 0x000fc60008000f00 */
[----:B-----5:R-:W-:Y:S01]  /*00b0*/  IMAD.X R7, RZ, RZ, UR5, P0 ;  /* 0x00000005ff077e24 */ /* 0x020fe200080e06ff */
[----:B-1----:R2:W-:Y:S07]  /*00c0*/  STL [R1], R8 ;  /* 0x0000000801007387 */ /* 0x0025ee0000100800 */
[----:B------:R-:W-:-:S07]  /*00d0*/  LEPC R20, `(.L_x_0) ;  /* 0x000000001014794e */ /* 0x000fce0000000000 */
[----:B--23--:R-:W-:Y:S05]  /*00e0*/  CALL.ABS.NOINC R2 ;  /* 0x0000000002007343 */ /* 0x00cfea0003c00000 */
.L_x_0:
[----:B------:R-:W-:Y:S05]  /*00f0*/  EXIT ;  /* 0x000000000000794d */ /* 0x000fea0003800000 */
.L_x_1:
[----:B------:R-:W-:-:S00]  /*0100*/  BRA `(.L_x_1) ;  /* 0xfffffffc00fc7947 */ /* 0x000fc0000383ffff */
[----:B------:R-:W-:-:S00]  /*0110*/  NOP ;  /* 0x0000000000007918 */ /* 0x000fc00000000000 */
        /* <DEDUP_REMOVED lines=14> */
.L_x_2:


//--------------------- .nv.global.init           --------------------------
	.section	.nv.global.init,"aw",@progbits
.nv.global.init:
	.type		$str,@object
	.size		$str,(.L_0 - $str)
$str:
        /*0000*/ 	.byte	0x48, 0x65, 0x6c, 0x6c, 0x6f, 0x20, 0x57, 0x6f, 0x72, 0x6c, 0x64, 0x20, 0x66, 0x72, 0x6f, 0x6d
        /*0010*/ 	.byte	0x20, 0x47, 0x50, 0x55, 0x3a, 0x20, 0x25, 0x64, 0x0a, 0x00
.L_0:


//--------------------- .nv.shared.reserved.0     --------------------------
	.section	.nv.shared.reserved.0,"aw",@nobits
	.weak		__nv_reservedSMEM_offset_0_alias
	.size		__nv_reservedSMEM_offset_0_alias, 0, 64
	.other		__nv_reservedSMEM_offset_0_alias,@"STO_CUDA_RESERVED_SHARED STV_DEFAULT"
__nv_reservedSMEM_offset_0_alias:
	.zero		0
	.zero		64


//--------------------- .nv.constant0._Z12helloFromGPUv --------------------------
	.section	.nv.constant0._Z12helloFromGPUv,"a",@progbits
	.sectionflags	@""
	.align	4
.nv.constant0._Z12helloFromGPUv:
	.zero		896


//--------------------- SYMBOLS --------------------------

	.type		.nv.reservedSmem.offset0,@object
	.size		.nv.reservedSmem.offset0,0x4
	.type		vprintf,@function
